//
// Generated by NVIDIA NVVM Compiler
//
// Compiler Build ID: CL-36424714
// Cuda compilation tools, release 13.0, V13.0.88
// Based on NVVM 20.0.0
//

.version 9.0
.target sm_100
.address_size 64

	// .globl	_Z9vectorSumPiS_i

.visible .entry _Z9vectorSumPiS_i(
	.param .u64 .ptr .align 1 _Z9vectorSumPiS_i_param_0,
	.param .u64 .ptr .align 1 _Z9vectorSumPiS_i_param_1,
	.param .u32 _Z9vectorSumPiS_i_param_2
)
{
	.reg .pred 	%p<2>;
	.reg .b32 	%r<8>;
	.reg .b64 	%rd<7>;

	ld.param.u64 	%rd1, [_Z9vectorSumPiS_i_param_0];
	ld.param.u64 	%rd2, [_Z9vectorSumPiS_i_param_1];
	ld.param.u32 	%r2, [_Z9vectorSumPiS_i_param_2];
	mov.u32 	%r3, %ntid.x;
	mov.u32 	%r4, %ctaid.x;
	mov.u32 	%r5, %tid.x;
	mad.lo.s32 	%r1, %r3, %r4, %r5;
	setp.ge.s32 	%p1, %r1, %r2;
	@%p1 bra 	$L__BB0_2;
	cvta.to.global.u64 	%rd3, %rd1;
	cvta.to.global.u64 	%rd4, %rd2;
	mul.wide.s32 	%rd5, %r1, 4;
	add.s64 	%rd6, %rd3, %rd5;
	ld.global.u32 	%r6, [%rd6];
	atom.global.add.u32 	%r7, [%rd4], %r6;
$L__BB0_2:
	ret;

}


// ===== COMPILED SASS (sm_100) =====

	.target	sm_100

	.elftype	@"ET_EXEC"


//--------------------- .note.nv.tkinfo           --------------------------
	.section	.note.nv.tkinfo,"",@"SHT_NOTE"
	.sectionflags	@"SHF_NOTE_NV_TKINFO"
	.tkinfo
        /*0018*/ 	.word	0x00000002
        /*0030*/ 	.string	""
        /*0030*/ 	.string	"ptxas"
        /*0030*/ 	.string	"Cuda compilation tools, release 13.0, V13.0.88"
        /*0030*/ 	.string	"Build cuda_13.0.r13.0/compiler.36424714_0"
        /*0030*/ 	.string	"-arch sm_100 -m 64 "



//--------------------- .note.nv.cuinfo           --------------------------
	.section	.note.nv.cuinfo,"",@"SHT_NOTE"
	.sectionflags	@"SHF_NOTE_NV_CUINFO"
        /*0018*/ 	.short	0x0002
        /*001a*/ 	.short	0x0064
        /*001c*/ 	.short	0x0082
	.zero		2


//--------------------- .nv.info                  --------------------------
	.section	.nv.info,"",@"SHT_CUDA_INFO"
	.align	4


	//----- nvinfo : EIATTR_REGCOUNT
	.align		4
        /*0000*/ 	.byte	0x04, 0x2f
        /*0002*/ 	.short	(.L_1 - .L_0)
	.align		4
.L_0:
        /*0004*/ 	.word	index@(_Z9vectorSumPiS_i)
        /*0008*/ 	.word	0x0000000a


	//----- nvinfo : EIATTR_FRAME_SIZE
	.align		4
.L_1:
        /*000c*/ 	.byte	0x04, 0x11
        /*000e*/ 	.short	(.L_3 - .L_2)
	.align		4
.L_2:
        /*0010*/ 	.word	index@(_Z9vectorSumPiS_i)
        /*0014*/ 	.word	0x00000000


	//----- nvinfo : EIATTR_MIN_STACK_SIZE
	.align		4
.L_3:
        /*0018*/ 	.byte	0x04, 0x12
        /*001a*/ 	.short	(.L_5 - .L_4)
	.align		4
.L_4:
        /*001c*/ 	.word	index@(_Z9vectorSumPiS_i)
        /*0020*/ 	.word	0x00000000
.L_5:


//--------------------- .nv.compat                --------------------------
	.section	.nv.compat,"",@"SHT_CUDA_COMPAT_INFO"
	.align	4
        /*0000*/ 	.byte	0x02, 0x09, 0x00, 0x00, 0x02, 0x02, 0x01, 0x00, 0x02, 0x05, 0x05, 0x00, 0x03, 0x07, 0x01, 0x01
        /*0010*/ 	.byte	0x02, 0x03, 0x00, 0x00, 0x02, 0x06, 0x01, 0x00, 0x04, 0x0b, 0x08, 0x00, 0x09, 0x00, 0x00, 0x00
        /*0020*/ 	.byte	0x00, 0x00, 0x00, 0x00


//--------------------- .nv.info._Z9vectorSumPiS_i --------------------------
	.section	.nv.info._Z9vectorSumPiS_i,"",@"SHT_CUDA_INFO"
	.sectionflags	@""
	.align	4


	//----- nvinfo : EIATTR_CUDA_API_VERSION
	.align		4
        /*0000*/ 	.byte	0x04, 0x37
        /*0002*/ 	.short	(.L_7 - .L_6)
.L_6:
        /*0004*/ 	.word	0x00000082


	//----- nvinfo : EIATTR_KPARAM_INFO
	.align		4
.L_7:
        /*0008*/ 	.byte	0x04, 0x17
        /*000a*/ 	.short	(.L_9 - .L_8)
.L_8:
        /*000c*/ 	.word	0x00000000
        /*0010*/ 	.short	0x0002
        /*0012*/ 	.short	0x0010
        /*0014*/ 	.byte	0x00, 0xf0, 0x11, 0x00


	//----- nvinfo : EIATTR_KPARAM_INFO
	.align		4
.L_9:
        /*0018*/ 	.byte	0x04, 0x17
        /*001a*/ 	.short	(.L_11 - .L_10)
.L_10:
        /*001c*/ 	.word	0x00000000
        /*0020*/ 	.short	0x0001
        /*0022*/ 	.short	0x0008
        /*0024*/ 	.byte	0x00, 0xf5, 0x21, 0x00


	//----- nvinfo : EIATTR_KPARAM_INFO
	.align		4
.L_11:
        /*0028*/ 	.byte	0x04, 0x17
        /*002a*/ 	.short	(.L_13 - .L_12)
.L_12:
        /*002c*/ 	.word	0x00000000
        /*0030*/ 	.short	0x0000
        /*0032*/ 	.short	0x0000
        /*0034*/ 	.byte	0x00, 0xf5, 0x21, 0x00


	//----- nvinfo : EIATTR_SPARSE_MMA_MASK
	.align		4
.L_13:
        /*0038*/ 	.byte	0x03, 0x50
        /*003a*/ 	.short	0x0000


	//----- nvinfo : EIATTR_MAXREG_COUNT
	.align		4
        /*003c*/ 	.byte	0x03, 0x1b
        /*003e*/ 	.short	0x00ff


	//----- nvinfo : EIATTR_MERCURY_ISA_VERSION
	.align		4
        /*0040*/ 	.byte	0x03, 0x5f
        /*0042*/ 	.short	0x0101


	//----- nvinfo : EIATTR_INT_WARP_WIDE_INSTR_OFFSETS
	.align		4
        /*0044*/ 	.byte	0x04, 0x31
        /*0046*/ 	.short	(.L_15 - .L_14)


	//   ....[0]....
.L_14:
        /*0048*/ 	.word	0x000000d0


	//   ....[1]....
        /*004c*/ 	.word	0x00000110


	//----- nvinfo : EIATTR_VRC_CTA_INIT_COUNT
	.align		4
.L_15:
        /*0050*/ 	.byte	0x02, 0x4a
	.zero		1
	.zero		1


	//----- nvinfo : EIATTR_EXIT_INSTR_OFFSETS
	.align		4
        /*0054*/ 	.byte	0x04, 0x1c
        /*0056*/ 	.short	(.L_17 - .L_16)


	//   ....[0]....
.L_16:
        /*0058*/ 	.word	0x00000070


	//   ....[1]....
        /*005c*/ 	.word	0x00000140


	//----- nvinfo : EIATTR_CBANK_PARAM_SIZE
	.align		4
.L_17:
        /*0060*/ 	.byte	0x03, 0x19
        /*0062*/ 	.short	0x0014


	//----- nvinfo : EIATTR_PARAM_CBANK
	.align		4
        /*0064*/ 	.byte	0x04, 0x0a
        /*0066*/ 	.short	(.L_19 - .L_18)
	.align		4
.L_18:
        /*0068*/ 	.word	index@(.nv.constant0._Z9vectorSumPiS_i)
        /*006c*/ 	.short	0x0380
        /*006e*/ 	.short	0x0014


	//----- nvinfo : EIATTR_SW_WAR
	.align		4
.L_19:
        /*0070*/ 	.byte	0x04, 0x36
        /*0072*/ 	.short	(.L_21 - .L_20)
.L_20:
        /*0074*/ 	.word	0x00000008
.L_21:


//--------------------- .nv.callgraph             --------------------------
	.section	.nv.callgraph,"",@"SHT_CUDA_CALLGRAPH"
	.align	4
	.sectionentsize	8
	.align		4
        /*0000*/ 	.word	0x00000000
	.align		4
        /*0004*/ 	.word	0xffffffff
	.align		4
        /*0008*/ 	.word	0x00000000
	.align		4
        /*000c*/ 	.word	0xfffffffe
	.align		4
        /*0010*/ 	.word	0x00000000
	.align		4
        /*0014*/ 	.word	0xfffffffd
	.align		4
        /*0018*/ 	.word	0x00000000
	.align		4
        /*001c*/ 	.word	0xfffffffc


//--------------------- .text._Z9vectorSumPiS_i   --------------------------
	.section	.text._Z9vectorSumPiS_i,"ax",@progbits
	.align	128
        .global         _Z9vectorSumPiS_i
        .type           _Z9vectorSumPiS_i,@function
        .size           _Z9vectorSumPiS_i,(.L_x_1 - _Z9vectorSumPiS_i)
        .other          _Z9vectorSumPiS_i,@"STO_CUDA_ENTRY STV_DEFAULT"
_Z9vectorSumPiS_i:
.text._Z9vectorSumPiS_i:
[----:B------:R-:W-:Y:S01]  /*0000*/  LDC R1, c[0x0][0x37c] ;  /* 0x0000df00ff017b82 */ /* 0x000fe20000000800 */
[----:B------:R-:W0:Y:S01]  /*0010*/  S2R R5, SR_CTAID.X ;  /* 0x0000000000057919 */ /* 0x000e220000002500 */
[----:B------:R-:W0:Y:S01]  /*0020*/  LDCU UR4, c[0x0][0x360] ;  /* 0x00006c00ff0477ac */ /* 0x000e220008000800 */
[----:B------:R-:W0:Y:S01]  /*0030*/  S2R R0, SR_TID.X ;  /* 0x0000000000007919 */ /* 0x000e220000002100 */
[----:B------:R-:W1:Y:S01]  /*0040*/  LDCU UR5, c[0x0][0x390] ;  /* 0x00007200ff0577ac */ /* 0x000e620008000800 */
[----:B0-----:R-:W-:-:S05]  /*0050*/  IMAD R5, R5, UR4, R0 ;  /* 0x0000000405057c24 */ /* 0x001fca000f8e0200 */
[----:B-1----:R-:W-:-:S13]  /*0060*/  ISETP.GE.AND P0, PT, R5, UR5, PT ;  /* 0x0000000505007c0c */ /* 0x002fda000bf06270 */
[----:B------:R-:W-:Y:S05]  /*0070*/  @P0 EXIT ;  /* 0x000000000000094d */ /* 0x000fea0003800000 */
[----:B------:R-:W0:Y:S01]  /*0080*/  LDC.64 R2, c[0x0][0x380] ;  /* 0x0000e000ff027b82 */ /* 0x000e220000000a00 */
[----:B------:R-:W1:Y:S01]  /*0090*/  LDCU.64 UR6, c[0x0][0x358] ;  /* 0x00006b00ff0677ac */ /* 0x000e620008000a00 */
[----:B0-----:R-:W-:-:S06]  /*00a0*/  IMAD.WIDE R2, R5, 0x4, R2 ;  /* 0x0000000405027825 */ /* 0x001fcc00078e0202 */
[----:B-1----:R-:W2:Y:S01]  /*00b0*/  LDG.E R2, desc[UR6][R2.64] ;  /* 0x0000000602027981 */ /* 0x002ea2000c1e1900 */
[----:B------:R-:W0:Y:S01]  /*00c0*/  LDC.64 R4, c[0x0][0x388] ;  /* 0x0000e200ff047b82 */ /* 0x000e220000000a00 */
[----:B------:R-:W-:Y:S01]  /*00d0*/  VOTEU.ANY UR4, UPT, PT ;  /* 0x0000000000047886 */ /* 0x000fe200038e0100 */
[----:B------:R-:W1:Y:S01]  /*00e0*/  S2R R0, SR_LANEID ;  /* 0x0000000000007919 */ /* 0x000e620000000000 */
[----:B------:R-:W-:-:S06]  /*00f0*/  UFLO.U32 UR4, UR4 ;  /* 0x00000004000472bd */ /* 0x000fcc00080e0000 */
[----:B-1----:R-:W-:Y:S01]  /*0100*/  ISETP.EQ.U32.AND P0, PT, R0, UR4, PT ;  /* 0x0000000400007c0c */ /* 0x002fe2000bf02070 */
[----:B--2---:R-:W1:Y:S02]  /*0110*/  REDUX.SUM UR5, R2 ;  /* 0x00000000020573c4 */ /* 0x004e64000000c000 */
[----:B-1----:R-:W-:-:S10]  /*0120*/  MOV R7, UR5 ;  /* 0x0000000500077c02 */ /* 0x002fd40008000f00 */
[----:B0-----:R-:W-:Y:S01]  /*0130*/  @P0 REDG.E.ADD.STRONG.GPU desc[UR6][R4.64], R7 ;  /* 0x000000070400098e */ /* 0x001fe2000c12e106 */
[----:B------:R-:W-:Y:S05]  /*0140*/  EXIT ;  /* 0x000000000000794d */ /* 0x000fea0003800000 */
.L_x_0:
[----:B------:R-:W-:-:S00]  /*0150*/  BRA `(.L_x_0) ;  /* 0xfffffffc00fc7947 */ /* 0x000fc0000383ffff */
[----:B------:R-:W-:-:S00]  /*0160*/  NOP ;  /* 0x0000000000007918 */ /* 0x000fc00000000000 */
        /* <DEDUP_REMOVED lines=9> */
.L_x_1:


//--------------------- .nv.shared.reserved.0     --------------------------
	.section	.nv.shared.reserved.0,"aw",@nobits
	.weak		__nv_reservedSMEM_offset_0_alias
	.size		__nv_reservedSMEM_offset_0_alias, 0, 64
	.other		__nv_reservedSMEM_offset_0_alias,@"STO_CUDA_RESERVED_SHARED STV_DEFAULT"
__nv_reservedSMEM_offset_0_alias:
	.zero		0
	.zero		64


//--------------------- .nv.constant0._Z9vectorSumPiS_i --------------------------
	.section	.nv.constant0._Z9vectorSumPiS_i,"a",@progbits
	.sectionflags	@""
	.align	4
.nv.constant0._Z9vectorSumPiS_i:
	.zero		916


//--------------------- SYMBOLS --------------------------

	.type		.nv.reservedSmem.offset0,@object
	.size		.nv.reservedSmem.offset0,0x4
